	.headerflags	@"EF_CUDA_TEXMODE_UNIFIED EF_CUDA_64BIT_ADDRESS EF_CUDA_ACCELERATORS EF_CUDA_SM90 EF_CUDA_VIRTUAL_SM(EF_CUDA_SM90)"
	.elftype	@"ET_EXEC"


//--------------------- .nv.info                  --------------------------
	.section	.nv.info,"",@"SHT_CUDA_INFO"
	.align	4


	//----- nvinfo : EIATTR_REGCOUNT
	.align		4
        /*0000*/ 	.byte	0x04, 0x2f
        /*0002*/ 	.short	(.L_3 - .L_2)
	.align		4
.L_2:
        /*0004*/ 	.word	index@(triton_poi_fused_add_div_sqrt_15)
        /*0008*/ 	.word	0x00000020


	//----- nvinfo : EIATTR_MIN_STACK_SIZE
	.align		4
.L_3:
        /*000c*/ 	.byte	0x04, 0x12
        /*000e*/ 	.short	(.L_5 - .L_4)
	.align		4
.L_4:
        /*0010*/ 	.word	index@(triton_poi_fused_add_div_sqrt_15)
        /*0014*/ 	.word	0x00000000


	//----- nvinfo : EIATTR_FRAME_SIZE
	.align		4
.L_5:
        /*0018*/ 	.byte	0x04, 0x11
        /*001a*/ 	.short	(.L_7 - .L_6)
	.align		4
.L_6:
        /*001c*/ 	.word	index@(triton_poi_fused_add_div_sqrt_15)
        /*0020*/ 	.word	0x00000000


	//----- nvinfo : EIATTR_MIN_STACK_SIZE
	.align		4
.L_7:
        /*0024*/ 	.byte	0x04, 0x12
        /*0026*/ 	.short	(.L_9 - .L_8)
	.align		4
.L_8:
        /*0028*/ 	.word	index@(triton_poi_fused_add_div_sqrt_15)
        /*002c*/ 	.word	0x00000000
.L_9:


//--------------------- .nv.info.triton_poi_fused_add_div_sqrt_15 --------------------------
	.section	.nv.info.triton_poi_fused_add_div_sqrt_15,"",@"SHT_CUDA_INFO"
	.sectionflags	@""
	.align	4


	//----- nvinfo : EIATTR_CUDA_API_VERSION
	.align		4
        /*0000*/ 	.byte	0x04, 0x37
        /*0002*/ 	.short	(.L_11 - .L_10)
.L_10:
        /*0004*/ 	.word	0x0000007c


	//----- nvinfo : EIATTR_KPARAM_INFO
	.align		4
.L_11:
        /*0008*/ 	.byte	0x04, 0x17
        /*000a*/ 	.short	(.L_13 - .L_12)
.L_12:
        /*000c*/ 	.word	0x00000000
        /*0010*/ 	.short	0x0004
        /*0012*/ 	.short	0x001c
        /*0014*/ 	.byte	0x00, 0xf0, 0x11, 0x00


	//----- nvinfo : EIATTR_KPARAM_INFO
	.align		4
.L_13:
        /*0018*/ 	.byte	0x04, 0x17
        /*001a*/ 	.short	(.L_15 - .L_14)
.L_14:
        /*001c*/ 	.word	0x00000000
        /*0020*/ 	.short	0x0003
        /*0022*/ 	.short	0x0018
        /*0024*/ 	.byte	0x00, 0xf0, 0x11, 0x00


	//----- nvinfo : EIATTR_KPARAM_INFO
	.align		4
.L_15:
        /*0028*/ 	.byte	0x04, 0x17
        /*002a*/ 	.short	(.L_17 - .L_16)
.L_16:
        /*002c*/ 	.word	0x00000000
        /*0030*/ 	.short	0x0002
        /*0032*/ 	.short	0x0010
        /*0034*/ 	.byte	0x00, 0xf4, 0x21, 0x00


	//----- nvinfo : EIATTR_KPARAM_INFO
	.align		4
.L_17:
        /*0038*/ 	.byte	0x04, 0x17
        /*003a*/ 	.short	(.L_19 - .L_18)
.L_18:
        /*003c*/ 	.word	0x00000000
        /*0040*/ 	.short	0x0001
        /*0042*/ 	.short	0x0008
        /*0044*/ 	.byte	0x00, 0xf4, 0x21, 0x00


	//----- nvinfo : EIATTR_KPARAM_INFO
	.align		4
.L_19:
        /*0048*/ 	.byte	0x04, 0x17
        /*004a*/ 	.short	(.L_21 - .L_20)
.L_20:
        /*004c*/ 	.word	0x00000000
        /*0050*/ 	.short	0x0000
        /*0052*/ 	.short	0x0000
        /*0054*/ 	.byte	0x00, 0xf4, 0x21, 0x00


	//----- nvinfo : EIATTR_SPARSE_MMA_MASK
	.align		4
.L_21:
        /*0058*/ 	.byte	0x03, 0x50
        /*005a*/ 	.short	0x0000


	//----- nvinfo : EIATTR_MAXREG_COUNT
	.align		4
        /*005c*/ 	.byte	0x03, 0x1b
        /*005e*/ 	.short	0x00ff


	//----- nvinfo : EIATTR_EXIT_INSTR_OFFSETS
	.align		4
        /*0060*/ 	.byte	0x04, 0x1c
        /*0062*/ 	.short	(.L_23 - .L_22)


	//   ....[0]....
.L_22:
        /*0064*/ 	.word	0x00001270


	//   ....[1]....
        /*0068*/ 	.word	0x00001290


	//----- nvinfo : EIATTR_REQNTID
	.align		4
.L_23:
        /*006c*/ 	.byte	0x04, 0x10
        /*006e*/ 	.short	(.L_25 - .L_24)
.L_24:
        /*0070*/ 	.word	0x00000100
        /*0074*/ 	.word	0x00000001
        /*0078*/ 	.word	0x00000001


	//----- nvinfo : EIATTR_CBANK_PARAM_SIZE
	.align		4
.L_25:
        /*007c*/ 	.byte	0x03, 0x19
        /*007e*/ 	.short	0x0020


	//----- nvinfo : EIATTR_PARAM_CBANK
	.align		4
        /*0080*/ 	.byte	0x04, 0x0a
        /*0082*/ 	.short	(.L_27 - .L_26)
	.align		4
.L_26:
        /*0084*/ 	.word	index@(.nv.constant0.triton_poi_fused_add_div_sqrt_15)
        /*0088*/ 	.short	0x0210
        /*008a*/ 	.short	0x0020


	//----- nvinfo : EIATTR_SW_WAR
	.align		4
.L_27:
        /*008c*/ 	.byte	0x04, 0x36
        /*008e*/ 	.short	(.L_29 - .L_28)
.L_28:
        /*0090*/ 	.word	0x00000008
.L_29:


//--------------------- .nv.callgraph             --------------------------
	.section	.nv.callgraph,"",@"SHT_CUDA_CALLGRAPH"
	.align	4
	.sectionentsize	8
	.align		4
        /*0000*/ 	.word	0x00000000
	.align		4
        /*0004*/ 	.word	0xffffffff
	.align		4
        /*0008*/ 	.word	0x00000000
	.align		4
        /*000c*/ 	.word	0xfffffffe
	.align		4
        /*0010*/ 	.word	0x00000000
	.align		4
        /*0014*/ 	.word	0xfffffffd
	.align		4
        /*0018*/ 	.word	0x00000000
	.align		4
        /*001c*/ 	.word	0xfffffffc


//--------------------- .nv.constant4             --------------------------
	.section	.nv.constant4,"a",@progbits
	.align	8
	.align		8
.nv.constant4:
        /*0000*/ 	.dword	_$_str
	.align		8
        /*0008*/ 	.dword	_$_str_$_2


//--------------------- .text.triton_poi_fused_add_div_sqrt_15 --------------------------
	.section	.text.triton_poi_fused_add_div_sqrt_15,"ax",@progbits
	.sectionflags	@"SHF_BARRIERS=1"
	.align	128
        .global         triton_poi_fused_add_div_sqrt_15
        .type           triton_poi_fused_add_div_sqrt_15,@function
        .size           triton_poi_fused_add_div_sqrt_15,(.L_x_1 - triton_poi_fused_add_div_sqrt_15)
        .other          triton_poi_fused_add_div_sqrt_15,@"STO_CUDA_ENTRY STV_DEFAULT"
triton_poi_fused_add_div_sqrt_15:
.text.triton_poi_fused_add_div_sqrt_15:
[----:B------:R-:W0:Y:S01]  /*0000*/  LDC R1, c[0x0][0x28] ;  /* 0x00000a00ff017b82 */ /* 0x000e220000000800 */
[----:B------:R-:W1:Y:S07]  /*0010*/  S2R R2, SR_TID.X ;  /* 0x0000000000027919 */ /* 0x000e6e0000002100 */
[----:B------:R-:W2:Y:S01]  /*0020*/  S2UR UR5, SR_CgaCtaId ;  /* 0x00000000000579c3 */ /* 0x000ea20000008800 */
[----:B------:R-:W-:Y:S01]  /*0030*/  UMOV UR4, 0x400 ;  /* 0x0000040000047882 */ /* 0x000fe20000000000 */
[----:B------:R-:W-:Y:S01]  /*0040*/  ULDC.64 UR6, c[0x0][0x208] ;  /* 0x0000820000067ab9 */ /* 0x000fe20000000a00 */
[----:B------:R-:W3:Y:S01]  /*0050*/  S2R R20, SR_CTAID.Y ;  /* 0x0000000000147919 */ /* 0x000ee20000002600 */
[----:B------:R-:W-:-:S02]  /*0060*/  CS2R R16, SRZ ;  /* 0x0000000000107805 */ /* 0x000fc4000001ff00 */
[----:B------:R-:W-:Y:S01]  /*0070*/  CS2R R18, SRZ ;  /* 0x0000000000127805 */ /* 0x000fe2000001ff00 */
[----:B------:R-:W4:Y:S01]  /*0080*/  S2R R27, SR_CTAID.X ;  /* 0x00000000001b7919 */ /* 0x000f220000002500 */
[----:B------:R-:W5:Y:S01]  /*0090*/  LDC.64 R22, c[0x0][0x210] ;  /* 0x00008400ff167b82 */ /* 0x000f620000000a00 */
[----:B--2---:R-:W-:Y:S01]  /*00a0*/  UPRMT UR4, UR5, 0x654, UR4 ;  /* 0x0000065405047896 */ /* 0x004fe20008000004 */
[----:B-1----:R-:W-:Y:S02]  /*00b0*/  SHF.L.U32 R0, R2, 0x2, RZ ;  /* 0x0000000202007819 */ /* 0x002fe400000006ff */
[----:B------:R-:W-:Y:S02]  /*00c0*/  SHF.R.U32.HI R24, RZ, 0x6, R2 ;  /* 0x00000006ff187819 */ /* 0x000fe40000011602 */
[----:B------:R-:W-:Y:S02]  /*00d0*/  LOP3.LUT R3, R0, 0xfc, RZ, 0xc0, !PT ;  /* 0x000000fc00037812 */ /* 0x000fe400078ec0ff */
[----:B------:R-:W-:-:S02]  /*00e0*/  SHF.L.U32 R8, R2, 0x6, RZ ;  /* 0x0000000602087819 */ /* 0x000fc400000006ff */
[----:B---3--:R-:W-:Y:S02]  /*00f0*/  PRMT R3, R3, 0x6540, R20 ;  /* 0x0000654003037816 */ /* 0x008fe40000000014 */
[----:B----4-:R-:W-:Y:S02]  /*0100*/  SHF.L.U32 R27, R27, 0x4, RZ ;  /* 0x000000041b1b7819 */ /* 0x010fe400000006ff */
[----:B------:R-:W-:Y:S02]  /*0110*/  SHF.R.S32.HI R4, RZ, 0x1f, R3 ;  /* 0x0000001fff047819 */ /* 0x000fe40000011403 */
[----:B------:R-:W-:Y:S02]  /*0120*/  SGXT.U32 R24, R24, 0x2 ;  /* 0x000000021818781a */ /* 0x000fe40000000000 */
[----:B------:R-:W-:Y:S02]  /*0130*/  LEA.HI R4, R4, R3, RZ, 0x6 ;  /* 0x0000000304047211 */ /* 0x000fe400078f30ff */
[----:B------:R-:W-:-:S02]  /*0140*/  LOP3.LUT R9, R8, 0xfc0, RZ, 0xc0, !PT ;  /* 0x00000fc008097812 */ /* 0x000fc400078ec0ff */
[C---:B------:R-:W-:Y:S01]  /*0150*/  LOP3.LUT R6, R4.reuse, 0xffffffc0, RZ, 0xc0, !PT ;  /* 0xffffffc004067812 */ /* 0x040fe200078ec0ff */
[----:B------:R-:W-:Y:S01]  /*0160*/  IMAD.SHL.U32 R5, R4, 0x1000, RZ ;  /* 0x0000100004057824 */ /* 0x000fe200078e00ff */
[-C--:B------:R-:W-:Y:S02]  /*0170*/  LOP3.LUT R4, R27, R24.reuse, RZ, 0xfc, !PT ;  /* 0x000000181b047212 */ /* 0x080fe400078efcff */
[----:B------:R-:W-:Y:S02]  /*0180*/  ISETP.GE.AND P0, PT, R3, 0x100, PT ;  /* 0x000001000300780c */ /* 0x000fe40003f06270 */
[----:B------:R-:W-:Y:S02]  /*0190*/  LOP3.LUT R5, R5, 0xfffc0000, RZ, 0xc0, !PT ;  /* 0xfffc000005057812 */ /* 0x000fe400078ec0ff */
[----:B------:R-:W-:Y:S02]  /*01a0*/  LOP3.LUT R24, R9, R24, RZ, 0xfc, !PT ;  /* 0x0000001809187212 */ /* 0x000fe400078efcff */
[----:B------:R-:W-:-:S02]  /*01b0*/  IADD3 R5, R5, R3, -R6 ;  /* 0x0000000305057210 */ /* 0x000fc40007ffe806 */
[----:B------:R-:W-:Y:S02]  /*01c0*/  CS2R R6, SRZ ;  /* 0x0000000000067805 */ /* 0x000fe4000001ff00 */
[C---:B------:R-:W-:Y:S02]  /*01d0*/  LOP3.LUT R8, R9.reuse, 0x10, RZ, 0xfc, !PT ;  /* 0x0000001009087812 */ /* 0x040fe400078efcff */
[C---:B------:R-:W-:Y:S01]  /*01e0*/  LOP3.LUT R10, R9.reuse, 0x20, RZ, 0xfc, !PT ;  /* 0x00000020090a7812 */ /* 0x040fe200078efcff */
[----:B------:R-:W-:Y:S01]  /*01f0*/  IMAD R3, R4, 0x40, R5 ;  /* 0x0000004004037824 */ /* 0x000fe200078e0205 */
[C---:B------:R-:W-:Y:S02]  /*0200*/  LEA.HI R25, R9.reuse, UR4, RZ, 0x1e ;  /* 0x0000000409197c11 */ /* 0x040fe4000f8ff0ff */
[----:B------:R-:W-:Y:S02]  /*0210*/  CS2R R4, SRZ ;  /* 0x0000000000047805 */ /* 0x000fe4000001ff00 */
[----:B------:R-:W-:Y:S01]  /*0220*/  LOP3.LUT R9, R9, 0x30, RZ, 0xfc, !PT ;  /* 0x0000003009097812 */ /* 0x000fe200078efcff */
[----:B------:R-:W-:Y:S01]  /*0230*/  VIADD R11, R3, 0x100 ;  /* 0x00000100030b7836 */ /* 0x000fe20000000000 */
[----:B------:R-:W-:-:S02]  /*0240*/  LEA.HI R13, R8, UR4, RZ, 0x1e ;  /* 0x00000004080d7c11 */ /* 0x000fc4000f8ff0ff */
[----:B------:R-:W-:Y:S01]  /*0250*/  LEA.HI R15, R9, UR4, RZ, 0x1e ;  /* 0x00000004090f7c11 */ /* 0x000fe2000f8ff0ff */
[--C-:B-----5:R-:W-:Y:S01]  /*0260*/  IMAD.WIDE R8, R3, 0x4, R22.reuse ;  /* 0x0000000403087825 */ /* 0x120fe200078e0216 */
[----:B------:R-:W-:Y:S02]  /*0270*/  LEA.HI R21, R10, UR4, RZ, 0x1e ;  /* 0x000000040a157c11 */ /* 0x000fe4000f8ff0ff */
[----:B------:R-:W-:Y:S01]  /*0280*/  IADD3 R29, R3, 0x200, RZ ;  /* 0x00000200031d7810 */ /* 0x000fe20007ffe0ff */
[----:B------:R-:W-:Y:S01]  /*0290*/  IMAD.WIDE R10, R11, 0x4, R22 ;  /* 0x000000040b0a7825 */ /* 0x000fe200078e0216 */
[C---:B------:R-:W-:Y:S01]  /*02a0*/  LEA R25, R24.reuse, R25, 0x2 ;  /* 0x0000001918197211 */ /* 0x040fe200078e10ff */
[----:B------:R1:W2:Y:S01]  /*02b0*/  @!P0 LDG.E.EL.128 R4, desc[UR6][R8.64] ;  /* 0x0000000608048981 */ /* 0x0002a2000c2e1d00 */
[C---:B------:R-:W-:Y:S01]  /*02c0*/  LEA R21, R24.reuse, R21, 0x2 ;  /* 0x0000001518157211 */ /* 0x040fe200078e10ff */
[C---:B------:R-:W-:Y:S01]  /*02d0*/  IMAD R26, R24.reuse, 0x4, R13 ;  /* 0x00000004181a7824 */ /* 0x040fe200078e020d */
[----:B------:R-:W-:Y:S01]  /*02e0*/  CS2R R12, SRZ ;  /* 0x00000000000c7805 */ /* 0x000fe2000001ff00 */
[----:B------:R-:W-:Y:S01]  /*02f0*/  IMAD R24, R24, 0x4, R15 ;  /* 0x0000000418187824 */ /* 0x000fe200078e020f */
[----:B------:R-:W-:Y:S01]  /*0300*/  CS2R R14, SRZ ;  /* 0x00000000000e7805 */ /* 0x000fe2000001ff00 */
[----:B------:R-:W-:Y:S01]  /*0310*/  VIADD R3, R3, 0x300 ;  /* 0x0000030003037836 */ /* 0x000fe20000000000 */
[----:B------:R3:W4:Y:S01]  /*0320*/  @!P0 LDG.E.EL.128 R16, desc[UR6][R10.64] ;  /* 0x000000060a108981 */ /* 0x000722000c2e1d00 */
[----:B------:R-:W-:Y:S01]  /*0330*/  IMAD.WIDE R28, R29, 0x4, R22 ;  /* 0x000000041d1c7825 */ /* 0x000fe200078e0216 */
[----:B-1----:R-:W-:-:S03]  /*0340*/  CS2R R8, SRZ ;  /* 0x0000000000087805 */ /* 0x002fc6000001ff00 */
[----:B------:R-:W-:Y:S01]  /*0350*/  IMAD.WIDE R22, R3, 0x4, R22 ;  /* 0x0000000403167825 */ /* 0x000fe200078e0216 */
[----:B------:R1:W5:Y:S01]  /*0360*/  @!P0 LDG.E.EL.128 R12, desc[UR6][R28.64] ;  /* 0x000000061c0c8981 */ /* 0x000362000c2e1d00 */
[----:B---3--:R-:W-:-:S06]  /*0370*/  CS2R R10, SRZ ;  /* 0x00000000000a7805 */ /* 0x008fcc000001ff00 */
[----:B------:R3:W5:Y:S01]  /*0380*/  @!P0 LDG.E.EL.128 R8, desc[UR6][R22.64] ;  /* 0x0000000616088981 */ /* 0x000762000c2e1d00 */
[----:B------:R-:W-:Y:S01]  /*0390*/  SHF.R.U32.HI R3, RZ, 0x2, R2 ;  /* 0x00000002ff037819 */ /* 0x000fe20000011602 */
[----:B-1----:R-:W1:Y:S03]  /*03a0*/  LDC.64 R28, c[0x0][0x218] ;  /* 0x00008600ff1c7b82 */ /* 0x002e660000000a00 */
[----:B------:R-:W-:-:S04]  /*03b0*/  SGXT.U32 R3, R3, 0x6 ;  /* 0x000000060303781a */ /* 0x000fc80000000000 */
[--C-:B------:R-:W-:Y:S02]  /*03c0*/  PRMT R3, R3, 0x6540, R20.reuse ;  /* 0x0000654003037816 */ /* 0x100fe40000000014 */
[----:B------:R-:W-:-:S04]  /*03d0*/  SHF.R.S32.HI R20, RZ, 0x17, R20 ;  /* 0x00000017ff147819 */ /* 0x000fc80000011414 */
[----:B---3--:R-:W-:-:S04]  /*03e0*/  SGXT R22, R20, 0x1 ;  /* 0x000000011416781a */ /* 0x008fc80000000200 */
[----:B------:R-:W-:Y:S02]  /*03f0*/  LEA.HI R20, R22, R3, RZ, 0x6 ;  /* 0x0000000316147211 */ /* 0x000fe400078f30ff */
[C---:B------:R-:W-:Y:S02]  /*0400*/  ISETP.GE.AND P2, PT, R3.reuse, 0x100, PT ;  /* 0x000001000300780c */ /* 0x040fe40003f46270 */
[----:B------:R-:W-:-:S04]  /*0410*/  LOP3.LUT R23, R3, 0x40, RZ, 0xfc, !PT ;  /* 0x0000004003177812 */ /* 0x000fc800078efcff */
[----:B------:R-:W-:Y:S01]  /*0420*/  ISETP.GE.AND P1, PT, R23, 0x100, PT ;  /* 0x000001001700780c */ /* 0x000fe20003f26270 */
[----:B--2---:R2:W-:Y:S04]  /*0430*/  STS [R25], R4 ;  /* 0x0000000419007388 */ /* 0x0045e80000000800 */
[----:B------:R3:W-:Y:S04]  /*0440*/  STS [R26+0x40], R5 ;  /* 0x000040051a007388 */ /* 0x0007e80000000800 */
[----:B------:R-:W-:Y:S04]  /*0450*/  STS [R21+0x80], R6 ;  /* 0x0000800615007388 */ /* 0x000fe80000000800 */
[----:B------:R-:W-:Y:S04]  /*0460*/  STS [R24+0xc0], R7 ;  /* 0x0000c00718007388 */ /* 0x000fe80000000800 */
[----:B----4-:R-:W-:Y:S04]  /*0470*/  STS [R25+0x10], R16 ;  /* 0x0000101019007388 */ /* 0x010fe80000000800 */
[----:B------:R4:W-:Y:S04]  /*0480*/  STS [R26+0x50], R17 ;  /* 0x000050111a007388 */ /* 0x0009e80000000800 */
[----:B------:R-:W-:Y:S04]  /*0490*/  STS [R21+0x90], R18 ;  /* 0x0000901215007388 */ /* 0x000fe80000000800 */
[----:B------:R-:W-:Y:S04]  /*04a0*/  STS [R24+0xd0], R19 ;  /* 0x0000d01318007388 */ /* 0x000fe80000000800 */
[----:B-----5:R-:W-:Y:S04]  /*04b0*/  STS [R25+0x20], R12 ;  /* 0x0000200c19007388 */ /* 0x020fe80000000800 */
[----:B------:R1:W-:Y:S04]  /*04c0*/  STS [R26+0x60], R13 ;  /* 0x0000600d1a007388 */ /* 0x0003e80000000800 */
[----:B------:R-:W-:Y:S04]  /*04d0*/  STS [R21+0xa0], R14 ;  /* 0x0000a00e15007388 */ /* 0x000fe80000000800 */
[----:B------:R-:W-:Y:S04]  /*04e0*/  STS [R24+0xe0], R15 ;  /* 0x0000e00f18007388 */ /* 0x000fe80000000800 */
[----:B------:R5:W-:Y:S04]  /*04f0*/  STS [R25+0x30], R8 ;  /* 0x0000300819007388 */ /* 0x000be80000000800 */
[----:B------:R1:W-:Y:S04]  /*0500*/  STS [R26+0x70], R9 ;  /* 0x000070091a007388 */ /* 0x0003e80000000800 */
[----:B------:R-:W-:Y:S04]  /*0510*/  STS [R21+0xb0], R10 ;  /* 0x0000b00a15007388 */ /* 0x000fe80000000800 */
[----:B------:R1:W-:Y:S01]  /*0520*/  STS [R24+0xf0], R11 ;  /* 0x0000f00b18007388 */ /* 0x0003e20000000800 */
[----:B--2---:R-:W-:-:S02]  /*0530*/  SHF.L.U32 R4, R20, 0x6, RZ ;  /* 0x0000000614047819 */ /* 0x004fc400000006ff */
[----:B------:R-:W-:Y:S02]  /*0540*/  LOP3.LUT R20, R27, 0xc, R0, 0xf8, !PT ;  /* 0x0000000c1b147812 */ /* 0x000fe400078ef800 */
[----:B---3--:R-:W-:-:S04]  /*0550*/  LOP3.LUT R5, R4, 0xffffd000, RZ, 0xc0, !PT ;  /* 0xffffd00004057812 */ /* 0x008fc800078ec0ff */
[----:B----4-:R-:W-:Y:S02]  /*0560*/  IADD3 R17, R20, R5, RZ ;  /* 0x0000000514117210 */ /* 0x010fe40007ffe0ff */
[----:B------:R-:W-:Y:S02]  /*0570*/  CS2R R4, SRZ ;  /* 0x0000000000047805 */ /* 0x000fe4000001ff00 */
[----:B------:R-:W-:Y:S01]  /*0580*/  CS2R R6, SRZ ;  /* 0x0000000000067805 */ /* 0x000fe2000001ff00 */
[----:B-1----:R-:W-:Y:S01]  /*0590*/  IMAD.WIDE R12, R17, 0x4, R28 ;  /* 0x00000004110c7825 */ /* 0x002fe200078e021c */
[----:B------:R-:W-:Y:S06]  /*05a0*/  BAR.SYNC.DEFER_BLOCKING 0x0 ;  /* 0x0000000000007b1d */ /* 0x000fec0000010000 */
[----:B------:R1:W2:Y:S01]  /*05b0*/  @!P2 LDG.E.EL.128 R4, desc[UR6][R12.64] ;  /* 0x000000060c04a981 */ /* 0x0002a2000c2e1d00 */
[----:B-----5:R-:W-:-:S05]  /*05c0*/  LEA.HI R8, R22, R23, RZ, 0x6 ;  /* 0x0000001716087211 */ /* 0x020fca00078f30ff */
[----:B------:R-:W-:-:S05]  /*05d0*/  IMAD.SHL.U32 R8, R8, 0x40, RZ ;  /* 0x0000004008087824 */ /* 0x000fca00078e00ff */
[----:B------:R-:W-:-:S04]  /*05e0*/  LOP3.LUT R15, R8, 0xfffff000, RZ, 0xc0, !PT ;  /* 0xfffff000080f7812 */ /* 0x000fc800078ec0ff */
[----:B------:R-:W-:Y:S02]  /*05f0*/  IADD3 R15, R20, R15, RZ ;  /* 0x0000000f140f7210 */ /* 0x000fe40007ffe0ff */
[----:B0-----:R-:W-:Y:S02]  /*0600*/  CS2R R8, SRZ ;  /* 0x0000000000087805 */ /* 0x001fe4000001ff00 */
[----:B------:R-:W-:Y:S01]  /*0610*/  CS2R R10, SRZ ;  /* 0x00000000000a7805 */ /* 0x000fe2000001ff00 */
[----:B------:R-:W-:-:S05]  /*0620*/  IMAD.WIDE R16, R15, 0x4, R28 ;  /* 0x000000040f107825 */ /* 0x000fca00078e021c */
[----:B------:R0:W3:Y:S01]  /*0630*/  @!P1 LDG.E.EL.128 R8, desc[UR6][R16.64] ;  /* 0x0000000610089981 */ /* 0x0000e2000c2e1d00 */
[----:B------:R-:W-:-:S04]  /*0640*/  LOP3.LUT R21, R3, 0x80, RZ, 0xfc, !PT ;  /* 0x0000008003157812 */ /* 0x000fc800078efcff */
[----:B-1----:R-:W-:-:S04]  /*0650*/  LEA.HI R12, R22, R21, RZ, 0x6 ;  /* 0x00000015160c7211 */ /* 0x002fc800078f30ff */
[----:B------:R-:W-:Y:S02]  /*0660*/  SHF.L.U32 R12, R12, 0x6, RZ ;  /* 0x000000060c0c7819 */ /* 0x000fe400000006ff */
[----:B------:R-:W-:Y:S02]  /*0670*/  ISETP.GE.AND P0, PT, R21, 0x100, PT ;  /* 0x000001001500780c */ /* 0x000fe40003f06270 */
[----:B------:R-:W-:Y:S02]  /*0680*/  LOP3.LUT R13, R12, 0xfffff000, RZ, 0xc0, !PT ;  /* 0xfffff0000c0d7812 */ /* 0x000fe400078ec0ff */
[----:B------:R-:W-:-:S03]  /*0690*/  CS2R R14, SRZ ;  /* 0x00000000000e7805 */ /* 0x000fc6000001ff00 */
[----:B------:R-:W-:Y:S01]  /*06a0*/  IMAD.IADD R19, R20, 0x1, R13 ;  /* 0x0000000114137824 */ /* 0x000fe200078e020d */
[----:B------:R-:W-:-:S03]  /*06b0*/  CS2R R12, SRZ ;  /* 0x00000000000c7805 */ /* 0x000fc6000001ff00 */
[----:B0-----:R-:W-:-:S05]  /*06c0*/  IMAD.WIDE R16, R19, 0x4, R28 ;  /* 0x0000000413107825 */ /* 0x001fca00078e021c */
[----:B------:R0:W4:Y:S01]  /*06d0*/  @!P0 LDG.E.EL.128 R12, desc[UR6][R16.64] ;  /* 0x00000006100c8981 */ /* 0x000122000c2e1d00 */
[----:B------:R-:W-:Y:S02]  /*06e0*/  LOP3.LUT R2, R2, 0xfc, RZ, 0xc0, !PT ;  /* 0x000000fc02027812 */ /* 0x000fe400078ec0ff */
[----:B------:R-:W-:Y:S02]  /*06f0*/  LOP3.LUT R0, R0, 0x3fc, RZ, 0xc0, !PT ;  /* 0x000003fc00007812 */ /* 0x000fe400078ec0ff */
[----:B------:R-:W-:-:S04]  /*0700*/  LOP3.LUT R25, R3, 0xc0, RZ, 0xfc, !PT ;  /* 0x000000c003197812 */ /* 0x000fc800078efcff */
[----:B------:R-:W-:-:S05]  /*0710*/  LEA.HI R22, R22, R25, RZ, 0x6 ;  /* 0x0000001916167211 */ /* 0x000fca00078f30ff */
[----:B------:R-:W-:Y:S02]  /*0720*/  IMAD.SHL.U32 R22, R22, 0x40, RZ ;  /* 0x0000004016167824 */ /* 0x000fe400078e00ff */
[----:B--2---:R-:W-:Y:S01]  /*0730*/  FADD R18, R4, 9.9999997171806853657e-10 ;  /* 0x3089705f04127421 */ /* 0x004fe20000000000 */
[----:B------:R-:W-:Y:S01]  /*0740*/  FADD R19, R5, 9.9999997171806853657e-10 ;  /* 0x3089705f05137421 */ /* 0x000fe20000000000 */
[----:B------:R-:W-:-:S04]  /*0750*/  IADD3 R5, R2, UR4, RZ ;  /* 0x0000000402057c10 */ /* 0x000fc8000fffe0ff */
[----:B------:R-:W0:Y:S01]  /*0760*/  MUFU.SQRT R18, R18 ;  /* 0x0000001200127308 */ /* 0x000e220000002000 */
[----:B------:R-:W-:-:S05]  /*0770*/  LEA R2, R0, R5, 0x2 ;  /* 0x0000000500027211 */ /* 0x000fca00078e10ff */
[----:B------:R-:W1:Y:S02]  /*0780*/  LDS R4, [R2] ;  /* 0x0000000002047984 */ /* 0x000e640000000800 */
[----:B------:R-:W2:Y:S02]  /*0790*/  MUFU.SQRT R19, R19 ;  /* 0x0000001300137308 */ /* 0x000ea40000002000 */
[----:B------:R-:W5:Y:S01]  /*07a0*/  LDS R5, [R2+0x4] ;  /* 0x0000040002057984 */ /* 0x000f620000000800 */
[----:B0-----:R-:W-:Y:S01]  /*07b0*/  FADD R17, R18, 1.00000001335143196e-10 ;  /* 0x2edbe6ff12117421 */ /* 0x001fe20000000000 */
[----:B--2---:R-:W-:-:S04]  /*07c0*/  FADD R16, R19, 1.00000001335143196e-10 ;  /* 0x2edbe6ff13107421 */ /* 0x004fc80000000000 */
[----:B------:R-:W-:Y:S02]  /*07d0*/  FSETP.GT.AND P3, PT, R17, 8.50705917302346158658e+37, PT ;  /* 0x7e8000001100780b */ /* 0x000fe40003f64000 */
[----:B------:R-:W-:-:S11]  /*07e0*/  FSETP.GT.AND P4, PT, R16, 8.50705917302346158658e+37, PT ;  /* 0x7e8000001000780b */ /* 0x000fd60003f84000 */
[----:B------:R-:W-:Y:S02]  /*07f0*/  @P3 FMUL R17, R17, 0.25 ;  /* 0x3e80000011113820 */ /* 0x000fe40000400000 */
[----:B------:R-:W-:-:S04]  /*0800*/  @P4 FMUL R16, R16, 0.25 ;  /* 0x3e80000010104820 */ /* 0x000fc80000400000 */
[----:B------:R-:W0:Y:S01]  /*0810*/  MUFU.RCP R17, R17 ;  /* 0x0000001100117308 */ /* 0x000e220000001000 */
[----:B------:R-:W-:Y:S01]  /*0820*/  LOP3.LUT R19, R22, 0xfffff000, RZ, 0xc0, !PT ;  /* 0xfffff00016137812 */ /* 0x000fe200078ec0ff */
[----:B-1----:R-:W-:-:S06]  /*0830*/  @P3 FMUL R4, R4, 0.25 ;  /* 0x3e80000004043820 */ /* 0x002fcc0000400000 */
[----:B------:R-:W1:Y:S01]  /*0840*/  MUFU.RCP R16, R16 ;  /* 0x0000001000107308 */ /* 0x000e620000001000 */
[----:B------:R-:W-:Y:S01]  /*0850*/  ISETP.GE.AND P3, PT, R25, 0x100, PT ;  /* 0x000001001900780c */ /* 0x000fe20003f66270 */
[----:B-----5:R-:W-:Y:S01]  /*0860*/  @P4 FMUL R5, R5, 0.25 ;  /* 0x3e80000005054820 */ /* 0x020fe20000400000 */
[----:B------:R-:W-:Y:S01]  /*0870*/  IADD3 R19, R20, R19, RZ ;  /* 0x0000001314137210 */ /* 0x000fe20007ffe0ff */
[----:B------:R-:W-:Y:S01]  /*0880*/  FADD R6, R6, 9.9999997171806853657e-10 ;  /* 0x3089705f06067421 */ /* 0x000fe20000000000 */
[----:B------:R-:W2:Y:S01]  /*0890*/  LDS R22, [R2+0x8] ;  /* 0x0000080002167984 */ /* 0x000ea20000000800 */
[----:B0-----:R-:W-:Y:S02]  /*08a0*/  FMUL R4, R17, R4 ;  /* 0x0000000411047220 */ /* 0x001fe40000400000 */
[----:B------:R-:W-:Y:S01]  /*08b0*/  IMAD.WIDE R28, R19, 0x4, R28 ;  /* 0x00000004131c7825 */ /* 0x000fe200078e021c */
[----:B------:R-:W-:-:S03]  /*08c0*/  CS2R R18, SRZ ;  /* 0x0000000000127805 */ /* 0x000fc6000001ff00 */
[----:B-1----:R-:W-:Y:S01]  /*08d0*/  FMUL R5, R16, R5 ;  /* 0x0000000510057220 */ /* 0x002fe20000400000 */
[----:B------:R-:W-:-:S06]  /*08e0*/  CS2R R16, SRZ ;  /* 0x0000000000107805 */ /* 0x000fcc000001ff00 */
[----:B------:R0:W5:Y:S01]  /*08f0*/  @!P3 LDG.E.EL.128 R16, desc[UR6][R28.64] ;  /* 0x000000061c10b981 */ /* 0x000162000c2e1d00 */
[----:B------:R-:W1:Y:S01]  /*0900*/  MUFU.SQRT R6, R6 ;  /* 0x0000000600067308 */ /* 0x000e620000002000 */
[----:B------:R-:W-:Y:S02]  /*0910*/  FADD R24, R7, 9.9999997171806853657e-10 ;  /* 0x3089705f07187421 */ /* 0x000fe40000000000 */
[----:B------:R0:W-:Y:S01]  /*0920*/  LDS R7, [R2+0xc] ;  /* 0x00000c0002077984 */ /* 0x0001e20000000800 */
[----:B-1----:R-:W-:-:S05]  /*0930*/  FADD R26, R6, 1.00000001335143196e-10 ;  /* 0x2edbe6ff061a7421 */ /* 0x002fca0000000000 */
[----:B------:R-:W-:Y:S01]  /*0940*/  FSETP.GT.AND P4, PT, R26, 8.50705917302346158658e+37, PT ;  /* 0x7e8000001a00780b */ /* 0x000fe20003f84000 */
[----:B------:R-:W1:-:S12]  /*0950*/  MUFU.SQRT R24, R24 ;  /* 0x0000001800187308 */ /* 0x000e580000002000 */
[----:B------:R-:W-:-:S04]  /*0960*/  @P4 FMUL R26, R26, 0.25 ;  /* 0x3e8000001a1a4820 */ /* 0x000fc80000400000 */
[----:B------:R-:W0:Y:S01]  /*0970*/  MUFU.RCP R6, R26 ;  /* 0x0000001a00067308 */ /* 0x000e220000001000 */
[----:B-1----:R-:W-:Y:S01]  /*0980*/  FADD R27, R24, 1.00000001335143196e-10 ;  /* 0x2edbe6ff181b7421 */ /* 0x002fe20000000000 */
[----:B--2---:R-:W-:-:S04]  /*0990*/  @P4 FMUL R22, R22, 0.25 ;  /* 0x3e80000016164820 */ /* 0x004fc80000400000 */
[----:B------:R-:W-:Y:S01]  /*09a0*/  FSETP.GT.AND P5, PT, R27, 8.50705917302346158658e+37, PT ;  /* 0x7e8000001b00780b */ /* 0x000fe20003fa4000 */
[----:B0-----:R-:W-:Y:S01]  /*09b0*/  FMUL R6, R6, R22 ;  /* 0x0000001606067220 */ /* 0x001fe20000400000 */
[----:B------:R-:W-:-:S04]  /*09c0*/  LOP3.LUT R22, R0, 0x400, RZ, 0xfc, !PT ;  /* 0x0000040000167812 */ /* 0x000fc800078efcff */
[----:B------:R-:W-:-:S07]  /*09d0*/  SHF.R.U32.HI R22, RZ, 0x2, R22 ;  /* 0x00000002ff167819 */ /* 0x000fce0000011616 */
[----:B------:R-:W-:Y:S01]  /*09e0*/  @P5 FMUL R27, R27, 0.25 ;  /* 0x3e8000001b1b5820 */ /* 0x000fe20000400000 */
[----:B---3--:R-:W-:Y:S01]  /*09f0*/  FADD R24, R8, 9.9999997171806853657e-10 ;  /* 0x3089705f08187421 */ /* 0x008fe20000000000 */
[----:B------:R-:W-:Y:S02]  /*0a00*/  LOP3.LUT R22, R22, 0x1fc, RZ, 0xc0, !PT ;  /* 0x000001fc16167812 */ /* 0x000fe400078ec0ff */
[----:B------:R0:W-:Y:S02]  /*0a10*/  MUFU.RCP R28, R27 ;  /* 0x0000001b001c7308 */ /* 0x0001e40000001000 */
[----:B0-----:R-:W-:-:S06]  /*0a20*/  IADD3 R27, R22, UR4, RZ ;  /* 0x00000004161b7c10 */ /* 0x001fcc000fffe0ff */
[----:B------:R-:W0:Y:S01]  /*0a30*/  MUFU.SQRT R24, R24 ;  /* 0x0000001800187308 */ /* 0x000e220000002000 */
[----:B------:R-:W-:-:S05]  /*0a40*/  IMAD R2, R0, 0x4, R27 ;  /* 0x0000000400027824 */ /* 0x000fca00078e021b */
[----:B------:R-:W1:Y:S01]  /*0a50*/  LDS R8, [R2+0x1000] ;  /* 0x0010000002087984 */ /* 0x000e620000000800 */
[----:B0-----:R-:W-:-:S05]  /*0a60*/  FADD R26, R24, 1.00000001335143196e-10 ;  /* 0x2edbe6ff181a7421 */ /* 0x001fca0000000000 */
[C---:B------:R-:W-:Y:S01]  /*0a70*/  FSETP.GT.AND P4, PT, R26.reuse, 8.50705917302346158658e+37, PT ;  /* 0x7e8000001a00780b */ /* 0x040fe20003f84000 */
[----:B------:R-:W-:Y:S02]  /*0a80*/  FADD R22, R9, 9.9999997171806853657e-10 ;  /* 0x3089705f09167421 */ /* 0x000fe40000000000 */
[----:B------:R-:W0:Y:S04]  /*0a90*/  LDS R9, [R2+0x1004] ;  /* 0x0010040002097984 */ /* 0x000e280000000800 */
[----:B------:R-:W-:Y:S06]  /*0aa0*/  MUFU.SQRT R22, R22 ;  /* 0x0000001600167308 */ /* 0x000fec0000002000 */
[----:B------:R-:W-:-:S04]  /*0ab0*/  @P4 FMUL R26, R26, 0.25 ;  /* 0x3e8000001a1a4820 */ /* 0x000fc80000400000 */
[----:B------:R-:W2:Y:S01]  /*0ac0*/  MUFU.RCP R27, R26 ;  /* 0x0000001a001b7308 */ /* 0x000ea20000001000 */
[----:B-1----:R-:W-:-:S04]  /*0ad0*/  @P4 FMUL R8, R8, 0.25 ;  /* 0x3e80000008084820 */ /* 0x002fc80000400000 */
[----:B--2---:R-:W-:Y:S01]  /*0ae0*/  FMUL R8, R27, R8 ;  /* 0x000000081b087220 */ /* 0x004fe20000400000 */
[----:B------:R-:W-:-:S05]  /*0af0*/  FADD R27, R22, 1.00000001335143196e-10 ;  /* 0x2edbe6ff161b7421 */ /* 0x000fca0000000000 */
[----:B------:R-:W-:Y:S01]  /*0b00*/  FSETP.GT.AND P4, PT, R27, 8.50705917302346158658e+37, PT ;  /* 0x7e8000001b00780b */ /* 0x000fe20003f84000 */
[----:B------:R-:W-:Y:S01]  /*0b10*/  @P5 FMUL R7, R7, 0.25 ;  /* 0x3e80000007075820 */ /* 0x000fe20000400000 */
[----:B------:R-:W-:Y:S02]  /*0b20*/  FADD R24, R10, 9.9999997171806853657e-10 ;  /* 0x3089705f0a187421 */ /* 0x000fe40000000000 */
[----:B------:R-:W1:Y:S01]  /*0b30*/  LDS R10, [R2+0x1008] ;  /* 0x00100800020a7984 */ /* 0x000e620000000800 */
[----:B------:R-:W-:-:S03]  /*0b40*/  FMUL R7, R28, R7 ;  /* 0x000000071c077220 */ /* 0x000fc60000400000 */
[----:B------:R-:W-:Y:S05]  /*0b50*/  MUFU.SQRT R24, R24 ;  /* 0x0000001800187308 */ /* 0x000fea0000002000 */
[----:B------:R-:W-:-:S04]  /*0b60*/  @P4 FMUL R27, R27, 0.25 ;  /* 0x3e8000001b1b4820 */ /* 0x000fc80000400000 */
[----:B------:R-:W2:Y:S01]  /*0b70*/  MUFU.RCP R28, R27 ;  /* 0x0000001b001c7308 */ /* 0x000ea20000001000 */
[----:B0-----:R-:W-:Y:S01]  /*0b80*/  @P4 FMUL R9, R9, 0.25 ;  /* 0x3e80000009094820 */ /* 0x001fe20000400000 */
[----:B------:R-:W-:Y:S02]  /*0b90*/  FADD R26, R11, 9.9999997171806853657e-10 ;  /* 0x3089705f0b1a7421 */ /* 0x000fe40000000000 */
[----:B------:R0:W3:Y:S04]  /*0ba0*/  LDS R11, [R2+0x100c] ;  /* 0x00100c00020b7984 */ /* 0x0000e80000000800 */
[----:B------:R-:W0:Y:S01]  /*0bb0*/  MUFU.SQRT R26, R26 ;  /* 0x0000001a001a7308 */ /* 0x000e220000002000 */
[----:B--2---:R-:W-:Y:S01]  /*0bc0*/  FMUL R9, R28, R9 ;  /* 0x000000091c097220 */ /* 0x004fe20000400000 */
[----:B------:R-:W-:-:S05]  /*0bd0*/  FADD R28, R24, 1.00000001335143196e-10 ;  /* 0x2edbe6ff181c7421 */ /* 0x000fca0000000000 */
[----:B------:R-:W-:Y:S01]  /*0be0*/  FSETP.GT.AND P4, PT, R28, 8.50705917302346158658e+37, PT ;  /* 0x7e8000001c00780b */ /* 0x000fe20003f84000 */
[----:B0-----:R-:W-:-:S05]  /*0bf0*/  FADD R29, R26, 1.00000001335143196e-10 ;  /* 0x2edbe6ff1a1d7421 */ /* 0x001fca0000000000 */
[----:B------:R-:W-:-:S07]  /*0c00*/  FSETP.GT.AND P5, PT, R29, 8.50705917302346158658e+37, PT ;  /* 0x7e8000001d00780b */ /* 0x000fce0003fa4000 */
[----:B------:R-:W-:-:S04]  /*0c10*/  @P4 FMUL R28, R28, 0.25 ;  /* 0x3e8000001c1c4820 */ /* 0x000fc80000400000 */
[----:B------:R-:W0:Y:S01]  /*0c20*/  MUFU.RCP R27, R28 ;  /* 0x0000001c001b7308 */ /* 0x000e220000001000 */
[----:B------:R-:W-:Y:S01]  /*0c30*/  LOP3.LUT R22, R0, 0x800, RZ, 0xfc, !PT ;  /* 0x0000080000167812 */ /* 0x000fe200078efcff */
[----:B-1----:R-:W-:-:S03]  /*0c40*/  @P4 FMUL R10, R10, 0.25 ;  /* 0x3e8000000a0a4820 */ /* 0x002fc60000400000 */
[----:B------:R-:W-:Y:S01]  /*0c50*/  SHF.R.U32.HI R22, RZ, 0x2, R22 ;  /* 0x00000002ff167819 */ /* 0x000fe20000011616 */
[----:B----4-:R-:W-:Y:S01]  /*0c60*/  FADD R24, R12, 9.9999997171806853657e-10 ;  /* 0x3089705f0c187421 */ /* 0x010fe20000000000 */
[----:B------:R-:W-:Y:S02]  /*0c70*/  @P5 FMUL R29, R29, 0.25 ;  /* 0x3e8000001d1d5820 */ /* 0x000fe40000400000 */
[----:B------:R-:W-:Y:S02]  /*0c80*/  LOP3.LUT R22, R22, 0x2fc, RZ, 0xc0, !PT ;  /* 0x000002fc16167812 */ /* 0x000fe400078ec0ff */
[----:B------:R-:W1:Y:S01]  /*0c90*/  MUFU.RCP R26, R29 ;  /* 0x0000001d001a7308 */ /* 0x000e620000001000 */
[----:B0-----:R-:W-:Y:S01]  /*0ca0*/  FMUL R10, R27, R10 ;  /* 0x0000000a1b0a7220 */ /* 0x001fe20000400000 */
[----:B------:R-:W-:-:S06]  /*0cb0*/  IADD3 R27, R22, UR4, RZ ;  /* 0x00000004161b7c10 */ /* 0x000fcc000fffe0ff */
[----:B------:R-:W0:Y:S01]  /*0cc0*/  MUFU.SQRT R24, R24 ;  /* 0x0000001800187308 */ /* 0x000e220000002000 */
[----:B------:R-:W-:Y:S01]  /*0cd0*/  LEA R2, R0, R27, 0x2 ;  /* 0x0000001b00027211 */ /* 0x000fe200078e10ff */
[----:B---3--:R-:W-:-:S04]  /*0ce0*/  @P5 FMUL R11, R11, 0.25 ;  /* 0x3e8000000b0b5820 */ /* 0x008fc80000400000 */
[----:B------:R-:W2:Y:S01]  /*0cf0*/  LDS R12, [R2+0x2000] ;  /* 0x00200000020c7984 */ /* 0x000ea20000000800 */
[----:B-1----:R-:W-:Y:S01]  /*0d00*/  FMUL R11, R26, R11 ;  /* 0x0000000b1a0b7220 */ /* 0x002fe20000400000 */
[----:B0-----:R-:W-:-:S05]  /*0d10*/  FADD R26, R24, 1.00000001335143196e-10 ;  /* 0x2edbe6ff181a7421 */ /* 0x001fca0000000000 */
[C---:B------:R-:W-:Y:S01]  /*0d20*/  FSETP.GT.AND P4, PT, R26.reuse, 8.50705917302346158658e+37, PT ;  /* 0x7e8000001a00780b */ /* 0x040fe20003f84000 */
[----:B------:R-:W-:Y:S02]  /*0d30*/  FADD R22, R13, 9.9999997171806853657e-10 ;  /* 0x3089705f0d167421 */ /* 0x000fe40000000000 */
[----:B------:R-:W0:Y:S04]  /*0d40*/  LDS R13, [R2+0x2004] ;  /* 0x00200400020d7984 */ /* 0x000e280000000800 */
[----:B------:R-:W-:Y:S06]  /*0d50*/  MUFU.SQRT R22, R22 ;  /* 0x0000001600167308 */ /* 0x000fec0000002000 */
[----:B------:R-:W-:-:S04]  /*0d60*/  @P4 FMUL R26, R26, 0.25 ;  /* 0x3e8000001a1a4820 */ /* 0x000fc80000400000 */
[----:B------:R-:W1:Y:S01]  /*0d70*/  MUFU.RCP R27, R26 ;  /* 0x0000001a001b7308 */ /* 0x000e620000001000 */
[----:B--2---:R-:W-:-:S04]  /*0d80*/  @P4 FMUL R12, R12, 0.25 ;  /* 0x3e8000000c0c4820 */ /* 0x004fc80000400000 */
[----:B-1----:R-:W-:Y:S01]  /*0d90*/  FMUL R12, R27, R12 ;  /* 0x0000000c1b0c7220 */ /* 0x002fe20000400000 */
[----:B------:R-:W-:-:S05]  /*0da0*/  FADD R27, R22, 1.00000001335143196e-10 ;  /* 0x2edbe6ff161b7421 */ /* 0x000fca0000000000 */
[----:B------:R-:W-:Y:S01]  /*0db0*/  FSETP.GT.AND P4, PT, R27, 8.50705917302346158658e+37, PT ;  /* 0x7e8000001b00780b */ /* 0x000fe20003f84000 */
[----:B------:R-:W-:-:S12]  /*0dc0*/  FADD R29, R14, 9.9999997171806853657e-10 ;  /* 0x3089705f0e1d7421 */ /* 0x000fd80000000000 */
[----:B------:R-:W-:-:S04]  /*0dd0*/  @P4 FMUL R27, R27, 0.25 ;  /* 0x3e8000001b1b4820 */ /* 0x000fc80000400000 */
[----:B------:R-:W1:Y:S01]  /*0de0*/  MUFU.RCP R24, R27 ;  /* 0x0000001b00187308 */ /* 0x000e620000001000 */
[----:B------:R-:W-:Y:S01]  /*0df0*/  LOP3.LUT R14, R0, 0xc00, RZ, 0xfc, !PT ;  /* 0x00000c00000e7812 */ /* 0x000fe200078efcff */
[----:B------:R-:W-:Y:S01]  /*0e00*/  FADD R22, R15, 9.9999997171806853657e-10 ;  /* 0x3089705f0f167421 */ /* 0x000fe20000000000 */
[----:B0-----:R-:W-:Y:S02]  /*0e10*/  @P4 FMUL R13, R13, 0.25 ;  /* 0x3e8000000d0d4820 */ /* 0x001fe40000400000 */
[----:B------:R-:W-:-:S03]  /*0e20*/  SHF.R.U32.HI R14, RZ, 0x2, R14 ;  /* 0x00000002ff0e7819 */ /* 0x000fc6000001160e */
[----:B------:R-:W0:Y:S01]  /*0e30*/  MUFU.SQRT R22, R22 ;  /* 0x0000001600167308 */ /* 0x000e220000002000 */
[----:B------:R-:W-:Y:S02]  /*0e40*/  LOP3.LUT R15, R14, 0x3fc, RZ, 0xc0, !PT ;  /* 0x000003fc0e0f7812 */ /* 0x000fe400078ec0ff */
[----:B------:R-:W-:Y:S01]  /*0e50*/  LDS R14, [R2+0x2008] ;  /* 0x00200800020e7984 */ /* 0x000fe20000000800 */
[----:B-1----:R-:W-:Y:S01]  /*0e60*/  FMUL R13, R24, R13 ;  /* 0x0000000d180d7220 */ /* 0x002fe20000400000 */
[----:B-----5:R-:W-:Y:S01]  /*0e70*/  FADD R24, R16, 9.9999997171806853657e-10 ;  /* 0x3089705f10187421 */ /* 0x020fe20000000000 */
[----:B------:R-:W-:-:S05]  /*0e80*/  VIADD R15, R15, UR4 ;  /* 0x000000040f0f7c36 */ /* 0x000fca0008000000 */
[----:B------:R-:W1:Y:S01]  /*0e90*/  MUFU.SQRT R24, R24 ;  /* 0x0000001800187308 */ /* 0x000e620000002000 */
[----:B------:R-:W-:Y:S02]  /*0ea0*/  LEA R0, R0, R15, 0x2 ;  /* 0x0000000f00007211 */ /* 0x000fe400078e10ff */
[----:B------:R2:W3:Y:S01]  /*0eb0*/  LDS R15, [R2+0x200c] ;  /* 0x00200c00020f7984 */ /* 0x0004e20000000800 */
[----:B0-----:R-:W-:-:S03]  /*0ec0*/  FADD R22, R22, 1.00000001335143196e-10 ;  /* 0x2edbe6ff16167421 */ /* 0x001fc60000000000 */
[----:B------:R-:W0:Y:S02]  /*0ed0*/  LDS R16, [R0+0x3000] ;  /* 0x0030000000107984 */ /* 0x000e240000000800 */
[----:B------:R-:W-:Y:S01]  /*0ee0*/  FSETP.GT.AND P5, PT, R22, 8.50705917302346158658e+37, PT ;  /* 0x7e8000001600780b */ /* 0x000fe20003fa4000 */
[----:B------:R-:W4:Y:S01]  /*0ef0*/  MUFU.SQRT R29, R29 ;  /* 0x0000001d001d7308 */ /* 0x000f220000002000 */
[-C--:B------:R-:W-:Y:S01]  /*0f00*/  LEA R27, R3, R20.reuse, 0xc ;  /* 0x00000014031b7211 */ /* 0x080fe200078e60ff */
[----:B------:R-:W-:Y:S01]  /*0f10*/  FADD R17, R17, 9.9999997171806853657e-10 ;  /* 0x3089705f11117421 */ /* 0x000fe20000000000 */
[----:B--2---:R-:W2:Y:S01]  /*0f20*/  LDC.64 R2, c[0x0][0x220] ;  /* 0x00008800ff027b82 */ /* 0x004ea20000000a00 */
[----:B------:R-:W-:Y:S01]  /*0f30*/  FADD R18, R18, 9.9999997171806853657e-10 ;  /* 0x3089705f12127421 */ /* 0x000fe20000000000 */
[----:B-1----:R-:W-:Y:S01]  /*0f40*/  FADD R24, R24, 1.00000001335143196e-10 ;  /* 0x2edbe6ff18187421 */ /* 0x002fe20000000000 */
[----:B------:R-:W-:Y:S01]  /*0f50*/  FADD R19, R19, 9.9999997171806853657e-10 ;  /* 0x3089705f13137421 */ /* 0x000fe20000000000 */
[----:B------:R-:W-:Y:S01]  /*0f60*/  IMAD R23, R23, 0x1000, R20 ;  /* 0x0000100017177824 */ /* 0x000fe200078e0214 */
[----:B------:R-:W-:Y:S01]  /*0f70*/  LEA R21, R21, R20, 0xc ;  /* 0x0000001415157211 */ /* 0x000fe200078e60ff */
[----:B------:R-:W1:Y:S01]  /*0f80*/  LDS R26, [R0+0x3004] ;  /* 0x00300400001a7984 */ /* 0x000e620000000800 */
[----:B------:R-:W-:-:S02]  /*0f90*/  FSETP.GT.AND P6, PT, R24, 8.50705917302346158658e+37, PT ;  /* 0x7e8000001800780b */ /* 0x000fc40003fc4000 */
[----:B------:R-:W-:-:S06]  /*0fa0*/  @P5 FMUL R22, R22, 0.25 ;  /* 0x3e80000016165820 */ /* 0x000fcc0000400000 */
[----:B------:R-:W5:Y:S05]  /*0fb0*/  MUFU.RCP R22, R22 ;  /* 0x0000001600167308 */ /* 0x000f6a0000001000 */
[----:B------:R-:W-:Y:S01]  /*0fc0*/  @P6 FMUL R24, R24, 0.25 ;  /* 0x3e80000018186820 */ /* 0x000fe20000400000 */
[----:B----4-:R-:W-:Y:S02]  /*0fd0*/  FADD R29, R29, 1.00000001335143196e-10 ;  /* 0x2edbe6ff1d1d7421 */ /* 0x010fe40000000000 */
[----:B------:R-:W-:Y:S08]  /*0fe0*/  MUFU.SQRT R17, R17 ;  /* 0x0000001100117308 */ /* 0x000ff00000002000 */
[----:B------:R-:W4:Y:S01]  /*0ff0*/  MUFU.RCP R24, R24 ;  /* 0x0000001800187308 */ /* 0x000f220000001000 */
[----:B---3--:R-:W-:Y:S01]  /*1000*/  @P5 FMUL R15, R15, 0.25 ;  /* 0x3e8000000f0f5820 */ /* 0x008fe20000400000 */
[----:B------:R-:W-:-:S06]  /*1010*/  FSETP.GT.AND P4, PT, R29, 8.50705917302346158658e+37, PT ;  /* 0x7e8000001d00780b */ /* 0x000fcc0003f84000 */
[----:B------:R-:W3:Y:S08]  /*1020*/  MUFU.SQRT R18, R18 ;  /* 0x0000001200127308 */ /* 0x000ef00000002000 */
[----:B------:R-:W1:Y:S01]  /*1030*/  MUFU.SQRT R19, R19 ;  /* 0x0000001300137308 */ /* 0x000e620000002000 */
[----:B------:R-:W-:Y:S01]  /*1040*/  LEA R25, R25, R20, 0xc ;  /* 0x0000001419197211 */ /* 0x000fe200078e60ff */
[----:B-----5:R-:W-:Y:S01]  /*1050*/  FMUL R15, R22, R15 ;  /* 0x0000000f160f7220 */ /* 0x020fe20000400000 */
[----:B0-----:R-:W-:Y:S01]  /*1060*/  @P6 FMUL R16, R16, 0.25 ;  /* 0x3e80000010106820 */ /* 0x001fe20000400000 */
[----:B------:R-:W0:Y:S04]  /*1070*/  LDS R20, [R0+0x3008] ;  /* 0x0030080000147984 */ /* 0x000e280000000800 */
[----:B------:R-:W5:Y:S01]  /*1080*/  LDS R22, [R0+0x300c] ;  /* 0x00300c0000167984 */ /* 0x000f620000000800 */
[----:B----4-:R-:W-:Y:S01]  /*1090*/  FMUL R16, R24, R16 ;  /* 0x0000001018107220 */ /* 0x010fe20000400000 */
[----:B------:R-:W-:Y:S01]  /*10a0*/  FADD R17, R17, 1.00000001335143196e-10 ;  /* 0x2edbe6ff11117421 */ /* 0x000fe20000000000 */
[----:B---3--:R-:W-:Y:S01]  /*10b0*/  FADD R24, R18, 1.00000001335143196e-10 ;  /* 0x2edbe6ff12187421 */ /* 0x008fe20000000000 */
[----:B-1----:R-:W-:Y:S01]  /*10c0*/  FADD R28, R19, 1.00000001335143196e-10 ;  /* 0x2edbe6ff131c7421 */ /* 0x002fe20000000000 */
[----:B--2---:R-:W-:-:S04]  /*10d0*/  IMAD.WIDE R18, R27, 0x4, R2 ;  /* 0x000000041b127825 */ /* 0x004fc800078e0202 */
[----:B------:R-:W-:Y:S01]  /*10e0*/  @P4 FMUL R29, R29, 0.25 ;  /* 0x3e8000001d1d4820 */ /* 0x000fe20000400000 */
[----:B------:R-:W-:Y:S01]  /*10f0*/  @P4 FMUL R14, R14, 0.25 ;  /* 0x3e8000000e0e4820 */ /* 0x000fe20000400000 */
[C---:B------:R-:W-:Y:S01]  /*1100*/  FSETP.GT.AND P4, PT, R17.reuse, 8.50705917302346158658e+37, PT ;  /* 0x7e8000001100780b */ /* 0x040fe20003f84000 */
[----:B------:R1:W-:Y:S01]  /*1110*/  @!P2 STG.E.128 desc[UR6][R18.64], R4 ;  /* 0x000000041200a986 */ /* 0x0003e2000c101d06 */
[----:B------:R-:W-:Y:S02]  /*1120*/  FSETP.GT.AND P5, PT, R24, 8.50705917302346158658e+37, PT ;  /* 0x7e8000001800780b */ /* 0x000fe40003fa4000 */
[----:B------:R-:W-:Y:S01]  /*1130*/  FSETP.GT.AND P2, PT, R28, 8.50705917302346158658e+37, PT ;  /* 0x7e8000001c00780b */ /* 0x000fe20003f44000 */
[----:B------:R-:W2:Y:S08]  /*1140*/  MUFU.RCP R29, R29 ;  /* 0x0000001d001d7308 */ /* 0x000eb00000001000 */
[----:B------:R-:W-:-:S02]  /*1150*/  @P4 FMUL R17, R17, 0.25 ;  /* 0x3e80000011114820 */ /* 0x000fc40000400000 */
[----:B------:R-:W-:Y:S02]  /*1160*/  @P5 FMUL R24, R24, 0.25 ;  /* 0x3e80000018185820 */ /* 0x000fe40000400000 */
[----:B------:R-:W-:Y:S02]  /*1170*/  @P2 FMUL R28, R28, 0.25 ;  /* 0x3e8000001c1c2820 */ /* 0x000fe40000400000 */
[----:B------:R-:W3:Y:S01]  /*1180*/  MUFU.RCP R17, R17 ;  /* 0x0000001100117308 */ /* 0x000ee20000001000 */
[----:B--2---:R-:W-:-:S07]  /*1190*/  FMUL R14, R29, R14 ;  /* 0x0000000e1d0e7220 */ /* 0x004fce0000400000 */
[----:B------:R-:W2:Y:S01]  /*11a0*/  MUFU.RCP R27, R24 ;  /* 0x00000018001b7308 */ /* 0x000ea20000001000 */
[----:B-1----:R-:W-:-:S07]  /*11b0*/  IMAD.WIDE R4, R21, 0x4, R2 ;  /* 0x0000000415047825 */ /* 0x002fce00078e0202 */
[----:B------:R1:W4:Y:S01]  /*11c0*/  MUFU.RCP R0, R28 ;  /* 0x0000001c00007308 */ /* 0x0003220000001000 */
[----:B------:R-:W-:Y:S01]  /*11d0*/  @P4 FMUL R26, R26, 0.25 ;  /* 0x3e8000001a1a4820 */ /* 0x000fe20000400000 */
[----:B0-----:R-:W-:Y:S01]  /*11e0*/  @P5 FMUL R20, R20, 0.25 ;  /* 0x3e80000014145820 */ /* 0x001fe20000400000 */
[----:B-----5:R-:W-:Y:S01]  /*11f0*/  @P2 FMUL R22, R22, 0.25 ;  /* 0x3e80000016162820 */ /* 0x020fe20000400000 */
[----:B-1----:R-:W-:-:S04]  /*1200*/  IMAD.WIDE R28, R23, 0x4, R2 ;  /* 0x00000004171c7825 */ /* 0x002fc800078e0202 */
[----:B---3--:R-:W-:Y:S01]  /*1210*/  FMUL R17, R17, R26 ;  /* 0x0000001a11117220 */ /* 0x008fe20000400000 */
[----:B------:R0:W-:Y:S01]  /*1220*/  @!P1 STG.E.128 desc[UR6][R28.64], R8 ;  /* 0x000000081c009986 */ /* 0x0001e2000c101d06 */
[----:B------:R-:W-:-:S03]  /*1230*/  IMAD.WIDE R2, R25, 0x4, R2 ;  /* 0x0000000419027825 */ /* 0x000fc600078e0202 */
[----:B------:R0:W-:Y:S01]  /*1240*/  @!P0 STG.E.128 desc[UR6][R4.64], R12 ;  /* 0x0000000c04008986 */ /* 0x0001e2000c101d06 */
[----:B--2---:R-:W-:Y:S01]  /*1250*/  FMUL R18, R27, R20 ;  /* 0x000000141b127220 */ /* 0x004fe20000400000 */
[----:B----4-:R-:W-:Y:S01]  /*1260*/  FMUL R19, R0, R22 ;  /* 0x0000001600137220 */ /* 0x010fe20000400000 */
[----:B0-----:R-:W-:Y:S06]  /*1270*/  @P3 EXIT ;  /* 0x000000000000394d */ /* 0x001fec0003800000 */
[----:B------:R-:W-:Y:S01]  /*1280*/  STG.E.128 desc[UR6][R2.64], R16 ;  /* 0x0000001002007986 */ /* 0x000fe2000c101d06 */
[----:B------:R-:W-:Y:S05]  /*1290*/  EXIT ;  /* 0x000000000000794d */ /* 0x000fea0003800000 */
.L_x_0:
[----:B------:R-:W-:-:S00]  /*12a0*/  BRA `(.L_x_0) ;  /* 0xfffffffc00fc7947 */ /* 0x000fc0000383ffff */
[----:B------:R-:W-:-:S00]  /*12b0*/  NOP ;  /* 0x0000000000007918 */ /* 0x000fc00000000000 */
        /* <DEDUP_REMOVED lines=12> */
.L_x_1:


//--------------------- .nv.global.init           --------------------------
	.section	.nv.global.init,"aw",@progbits
.nv.global.init:
	.type		_$_str,@object
	.size		_$_str,(_$_str_$_2 - _$_str)
_$_str:
        /*0000*/ 	.byte	0x5f, 0x5f, 0x43, 0x55, 0x44, 0x41, 0x5f, 0x46, 0x54, 0x5a, 0x00
	.type		_$_str_$_2,@object
	.size		_$_str_$_2,(.L_1 - _$_str_$_2)
_$_str_$_2:
        /*000b*/ 	.byte	0x5f, 0x5f, 0x43, 0x55, 0x44, 0x41, 0x5f, 0x50, 0x52, 0x45, 0x43, 0x5f, 0x53, 0x51, 0x52, 0x54
        /*001b*/ 	.byte	0x00
.L_1:


//--------------------- .nv.shared.triton_poi_fused_add_div_sqrt_15 --------------------------
	.section	.nv.shared.triton_poi_fused_add_div_sqrt_15,"aw",@nobits
	.sectionflags	@""
	.align	16
	.zero		1024


//--------------------- .nv.constant0.triton_poi_fused_add_div_sqrt_15 --------------------------
	.section	.nv.constant0.triton_poi_fused_add_div_sqrt_15,"a",@progbits
	.sectionflags	@""
	.align	4
.nv.constant0.triton_poi_fused_add_div_sqrt_15:
	.zero		560
